//
// Generated by NVIDIA NVVM Compiler
//
// Compiler Build ID: CL-36424714
// Cuda compilation tools, release 13.0, V13.0.88
// Based on NVVM 20.0.0
//

.version 9.0
.target sm_100
.address_size 64

	// .globl	_Z12reduceAtomicPKiPyi
.extern .shared .align 16 .b8 result[];
.extern .shared .align 16 .b8 warpSums[];

.visible .entry _Z12reduceAtomicPKiPyi(
	.param .u64 .ptr .align 1 _Z12reduceAtomicPKiPyi_param_0,
	.param .u64 .ptr .align 1 _Z12reduceAtomicPKiPyi_param_1,
	.param .u32 _Z12reduceAtomicPKiPyi_param_2
)
{
	.reg .pred 	%p<3>;
	.reg .b32 	%r<11>;
	.reg .b64 	%rd<16>;

	ld.param.u64 	%rd5, [_Z12reduceAtomicPKiPyi_param_0];
	ld.param.u64 	%rd6, [_Z12reduceAtomicPKiPyi_param_1];
	ld.param.u32 	%r6, [_Z12reduceAtomicPKiPyi_param_2];
	mov.u32 	%r7, %ctaid.x;
	mov.u32 	%r1, %ntid.x;
	mov.u32 	%r8, %tid.x;
	mad.lo.s32 	%r10, %r7, %r1, %r8;
	setp.ge.s32 	%p1, %r10, %r6;
	mov.b64 	%rd15, 0;
	@%p1 bra 	$L__BB0_3;
	mov.u32 	%r9, %nctaid.x;
	mul.lo.s32 	%r3, %r1, %r9;
	cvta.to.global.u64 	%rd1, %rd5;
	mov.b64 	%rd15, 0;
$L__BB0_2:
	mul.wide.s32 	%rd9, %r10, 4;
	add.s64 	%rd10, %rd1, %rd9;
	ld.global.s32 	%rd11, [%rd10];
	add.s64 	%rd15, %rd15, %rd11;
	add.s32 	%r10, %r10, %r3;
	setp.lt.s32 	%p2, %r10, %r6;
	@%p2 bra 	$L__BB0_2;
$L__BB0_3:
	cvta.to.global.u64 	%rd12, %rd6;
	atom.global.add.u64 	%rd13, [%rd12], %rd15;
	ret;

}
	// .globl	_Z12reduceSharedPKiPyi
.visible .entry _Z12reduceSharedPKiPyi(
	.param .u64 .ptr .align 1 _Z12reduceSharedPKiPyi_param_0,
	.param .u64 .ptr .align 1 _Z12reduceSharedPKiPyi_param_1,
	.param .u32 _Z12reduceSharedPKiPyi_param_2
)
{
	.reg .pred 	%p<7>;
	.reg .b32 	%r<19>;
	.reg .b64 	%rd<20>;

	ld.param.u64 	%rd5, [_Z12reduceSharedPKiPyi_param_0];
	ld.param.u64 	%rd6, [_Z12reduceSharedPKiPyi_param_1];
	ld.param.u32 	%r10, [_Z12reduceSharedPKiPyi_param_2];
	mov.u32 	%r11, %ctaid.x;
	mov.u32 	%r18, %ntid.x;
	mov.u32 	%r2, %tid.x;
	mad.lo.s32 	%r17, %r11, %r18, %r2;
	setp.ge.s32 	%p1, %r17, %r10;
	mov.b64 	%rd19, 0;
	@%p1 bra 	$L__BB1_3;
	mov.u32 	%r12, %nctaid.x;
	mul.lo.s32 	%r4, %r18, %r12;
	cvta.to.global.u64 	%rd1, %rd5;
	mov.b64 	%rd19, 0;
$L__BB1_2:
	mul.wide.s32 	%rd9, %r17, 4;
	add.s64 	%rd10, %rd1, %rd9;
	ld.global.s32 	%rd11, [%rd10];
	add.s64 	%rd19, %rd19, %rd11;
	add.s32 	%r17, %r17, %r4;
	setp.lt.s32 	%p2, %r17, %r10;
	@%p2 bra 	$L__BB1_2;
$L__BB1_3:
	shl.b32 	%r13, %r2, 3;
	mov.u32 	%r14, result;
	add.s32 	%r7, %r14, %r13;
	st.shared.u64 	[%r7], %rd19;
	bar.sync 	0;
	setp.lt.u32 	%p3, %r18, 2;
	@%p3 bra 	$L__BB1_7;
$L__BB1_4:
	shr.u32 	%r9, %r18, 1;
	setp.ge.u32 	%p4, %r2, %r9;
	@%p4 bra 	$L__BB1_6;
	shl.b32 	%r15, %r9, 3;
	add.s32 	%r16, %r7, %r15;
	ld.shared.u64 	%rd12, [%r16];
	ld.shared.u64 	%rd13, [%r7];
	add.s64 	%rd14, %rd13, %rd12;
	st.shared.u64 	[%r7], %rd14;
$L__BB1_6:
	bar.sync 	0;
	setp.gt.u32 	%p5, %r18, 3;
	mov.u32 	%r18, %r9;
	@%p5 bra 	$L__BB1_4;
$L__BB1_7:
	setp.ne.s32 	%p6, %r2, 0;
	@%p6 bra 	$L__BB1_9;
	ld.shared.u64 	%rd15, [result];
	cvta.to.global.u64 	%rd16, %rd6;
	atom.global.add.u64 	%rd17, [%rd16], %rd15;
$L__BB1_9:
	ret;

}
	// .globl	_Z10reduceWarpPKiPyi
.visible .entry _Z10reduceWarpPKiPyi(
	.param .u64 .ptr .align 1 _Z10reduceWarpPKiPyi_param_0,
	.param .u64 .ptr .align 1 _Z10reduceWarpPKiPyi_param_1,
	.param .u32 _Z10reduceWarpPKiPyi_param_2
)
{
	.reg .pred 	%p<27>;
	.reg .b32 	%r<60>;
	.reg .b64 	%rd<42>;

	ld.param.u64 	%rd9, [_Z10reduceWarpPKiPyi_param_0];
	ld.param.u64 	%rd10, [_Z10reduceWarpPKiPyi_param_1];
	ld.param.u32 	%r8, [_Z10reduceWarpPKiPyi_param_2];
	mov.u32 	%r9, %ctaid.x;
	mov.u32 	%r1, %ntid.x;
	mov.u32 	%r2, %tid.x;
	mad.lo.s32 	%r59, %r9, %r1, %r2;
	and.b32  	%r4, %r2, 31;
	setp.ge.s32 	%p1, %r59, %r8;
	mov.b64 	%rd40, 0;
	@%p1 bra 	$L__BB2_3;
	mov.u32 	%r10, %nctaid.x;
	mul.lo.s32 	%r5, %r1, %r10;
	cvta.to.global.u64 	%rd1, %rd9;
	mov.b64 	%rd40, 0;
$L__BB2_2:
	mul.wide.s32 	%rd13, %r59, 4;
	add.s64 	%rd14, %rd1, %rd13;
	ld.global.s32 	%rd15, [%rd14];
	add.s64 	%rd40, %rd40, %rd15;
	add.s32 	%r59, %r59, %r5;
	setp.lt.s32 	%p2, %r59, %r8;
	@%p2 bra 	$L__BB2_2;
$L__BB2_3:
	// begin inline asm
	mov.b64 {%r11,%r12}, %rd40;
	// end inline asm
	shfl.sync.down.b32	%r14|%p3, %r12, 16, 31, -1;
	shfl.sync.down.b32	%r13|%p4, %r11, 16, 31, -1;
	// begin inline asm
	mov.b64 %rd17, {%r13,%r14};
	// end inline asm
	add.s64 	%rd18, %rd17, %rd40;
	// begin inline asm
	mov.b64 {%r15,%r16}, %rd18;
	// end inline asm
	shfl.sync.down.b32	%r18|%p5, %r16, 8, 31, -1;
	shfl.sync.down.b32	%r17|%p6, %r15, 8, 31, -1;
	// begin inline asm
	mov.b64 %rd19, {%r17,%r18};
	// end inline asm
	add.s64 	%rd20, %rd19, %rd18;
	// begin inline asm
	mov.b64 {%r19,%r20}, %rd20;
	// end inline asm
	shfl.sync.down.b32	%r22|%p7, %r20, 4, 31, -1;
	shfl.sync.down.b32	%r21|%p8, %r19, 4, 31, -1;
	// begin inline asm
	mov.b64 %rd21, {%r21,%r22};
	// end inline asm
	add.s64 	%rd22, %rd21, %rd20;
	// begin inline asm
	mov.b64 {%r23,%r24}, %rd22;
	// end inline asm
	shfl.sync.down.b32	%r26|%p9, %r24, 2, 31, -1;
	shfl.sync.down.b32	%r25|%p10, %r23, 2, 31, -1;
	// begin inline asm
	mov.b64 %rd23, {%r25,%r26};
	// end inline asm
	add.s64 	%rd24, %rd23, %rd22;
	// begin inline asm
	mov.b64 {%r27,%r28}, %rd24;
	// end inline asm
	shfl.sync.down.b32	%r30|%p11, %r28, 1, 31, -1;
	shfl.sync.down.b32	%r29|%p12, %r27, 1, 31, -1;
	// begin inline asm
	mov.b64 %rd25, {%r29,%r30};
	// end inline asm
	add.s64 	%rd5, %rd25, %rd24;
	setp.ne.s32 	%p13, %r4, 0;
	@%p13 bra 	$L__BB2_5;
	shr.u32 	%r31, %r2, 2;
	and.b32  	%r32, %r31, 248;
	mov.u32 	%r33, warpSums;
	add.s32 	%r34, %r33, %r32;
	st.shared.u64 	[%r34], %rd5;
$L__BB2_5:
	bar.sync 	0;
	setp.gt.u32 	%p14, %r2, 31;
	@%p14 bra 	$L__BB2_10;
	shr.u32 	%r35, %r1, 5;
	setp.ge.u32 	%p15, %r4, %r35;
	mov.b64 	%rd41, 0;
	@%p15 bra 	$L__BB2_8;
	shl.b32 	%r36, %r4, 3;
	mov.u32 	%r37, warpSums;
	add.s32 	%r38, %r37, %r36;
	ld.shared.u64 	%rd41, [%r38];
$L__BB2_8:
	setp.ne.s32 	%p16, %r4, 0;
	// begin inline asm
	mov.b64 {%r39,%r40}, %rd41;
	// end inline asm
	shfl.sync.down.b32	%r42|%p17, %r40, 16, 31, -1;
	shfl.sync.down.b32	%r41|%p18, %r39, 16, 31, -1;
	// begin inline asm
	mov.b64 %rd28, {%r41,%r42};
	// end inline asm
	add.s64 	%rd29, %rd28, %rd41;
	// begin inline asm
	mov.b64 {%r43,%r44}, %rd29;
	// end inline asm
	shfl.sync.down.b32	%r46|%p19, %r44, 8, 31, -1;
	shfl.sync.down.b32	%r45|%p20, %r43, 8, 31, -1;
	// begin inline asm
	mov.b64 %rd30, {%r45,%r46};
	// end inline asm
	add.s64 	%rd31, %rd30, %rd29;
	// begin inline asm
	mov.b64 {%r47,%r48}, %rd31;
	// end inline asm
	shfl.sync.down.b32	%r50|%p21, %r48, 4, 31, -1;
	shfl.sync.down.b32	%r49|%p22, %r47, 4, 31, -1;
	// begin inline asm
	mov.b64 %rd32, {%r49,%r50};
	// end inline asm
	add.s64 	%rd33, %rd32, %rd31;
	// begin inline asm
	mov.b64 {%r51,%r52}, %rd33;
	// end inline asm
	shfl.sync.down.b32	%r54|%p23, %r52, 2, 31, -1;
	shfl.sync.down.b32	%r53|%p24, %r51, 2, 31, -1;
	// begin inline asm
	mov.b64 %rd34, {%r53,%r54};
	// end inline asm
	add.s64 	%rd35, %rd34, %rd33;
	// begin inline asm
	mov.b64 {%r55,%r56}, %rd35;
	// end inline asm
	shfl.sync.down.b32	%r58|%p25, %r56, 1, 31, -1;
	shfl.sync.down.b32	%r57|%p26, %r55, 1, 31, -1;
	// begin inline asm
	mov.b64 %rd36, {%r57,%r58};
	// end inline asm
	add.s64 	%rd8, %rd36, %rd35;
	@%p16 bra 	$L__BB2_10;
	cvta.to.global.u64 	%rd37, %rd10;
	atom.global.add.u64 	%rd38, [%rd37], %rd8;
$L__BB2_10:
	ret;

}


// ===== COMPILED SASS (sm_100) =====

	.target	sm_100

	.elftype	@"ET_EXEC"


//--------------------- .note.nv.tkinfo           --------------------------
	.section	.note.nv.tkinfo,"",@"SHT_NOTE"
	.sectionflags	@"SHF_NOTE_NV_TKINFO"
	.tkinfo
        /*0018*/ 	.word	0x00000002
        /*0030*/ 	.string	""
        /*0030*/ 	.string	"ptxas"
        /*0030*/ 	.string	"Cuda compilation tools, release 13.0, V13.0.88"
        /*0030*/ 	.string	"Build cuda_13.0.r13.0/compiler.36424714_0"
        /*0030*/ 	.string	"-arch sm_100 -m 64 "



//--------------------- .note.nv.cuinfo           --------------------------
	.section	.note.nv.cuinfo,"",@"SHT_NOTE"
	.sectionflags	@"SHF_NOTE_NV_CUINFO"
        /*0018*/ 	.short	0x0002
        /*001a*/ 	.short	0x0064
        /*001c*/ 	.short	0x0082
	.zero		2


//--------------------- .nv.info                  --------------------------
	.section	.nv.info,"",@"SHT_CUDA_INFO"
	.align	4


	//----- nvinfo : EIATTR_REGCOUNT
	.align		4
        /*0000*/ 	.byte	0x04, 0x2f
        /*0002*/ 	.short	(.L_1 - .L_0)
	.align		4
.L_0:
        /*0004*/ 	.word	index@(_Z12reduceAtomicPKiPyi)
        /*0008*/ 	.word	0x0000000e


	//----- nvinfo : EIATTR_FRAME_SIZE
	.align		4
.L_1:
        /*000c*/ 	.byte	0x04, 0x11
        /*000e*/ 	.short	(.L_3 - .L_2)
	.align		4
.L_2:
        /*0010*/ 	.word	index@(_Z12reduceAtomicPKiPyi)
        /*0014*/ 	.word	0x00000000


	//----- nvinfo : EIATTR_REGCOUNT
	.align		4
.L_3:
        /*0018*/ 	.byte	0x04, 0x2f
        /*001a*/ 	.short	(.L_5 - .L_4)
	.align		4
.L_4:
        /*001c*/ 	.word	index@(_Z12reduceSharedPKiPyi)
        /*0020*/ 	.word	0x0000000e


	//----- nvinfo : EIATTR_FRAME_SIZE
	.align		4
.L_5:
        /*0024*/ 	.byte	0x04, 0x11
        /*0026*/ 	.short	(.L_7 - .L_6)
	.align		4
.L_6:
        /*0028*/ 	.word	index@(_Z12reduceSharedPKiPyi)
        /*002c*/ 	.word	0x00000000


	//----- nvinfo : EIATTR_REGCOUNT
	.align		4
.L_7:
        /*0030*/ 	.byte	0x04, 0x2f
        /*0032*/ 	.short	(.L_9 - .L_8)
	.align		4
.L_8:
        /*0034*/ 	.word	index@(_Z10reduceWarpPKiPyi)
        /*0038*/ 	.word	0x00000014


	//----- nvinfo : EIATTR_FRAME_SIZE
	.align		4
.L_9:
        /*003c*/ 	.byte	0x04, 0x11
        /*003e*/ 	.short	(.L_11 - .L_10)
	.align		4
.L_10:
        /*0040*/ 	.word	index@(_Z10reduceWarpPKiPyi)
        /*0044*/ 	.word	0x00000000


	//----- nvinfo : EIATTR_MIN_STACK_SIZE
	.align		4
.L_11:
        /*0048*/ 	.byte	0x04, 0x12
        /*004a*/ 	.short	(.L_13 - .L_12)
	.align		4
.L_12:
        /*004c*/ 	.word	index@(_Z10reduceWarpPKiPyi)
        /*0050*/ 	.word	0x00000000


	//----- nvinfo : EIATTR_MIN_STACK_SIZE
	.align		4
.L_13:
        /*0054*/ 	.byte	0x04, 0x12
        /*0056*/ 	.short	(.L_15 - .L_14)
	.align		4
.L_14:
        /*0058*/ 	.word	index@(_Z12reduceSharedPKiPyi)
        /*005c*/ 	.word	0x00000000


	//----- nvinfo : EIATTR_MIN_STACK_SIZE
	.align		4
.L_15:
        /*0060*/ 	.byte	0x04, 0x12
        /*0062*/ 	.short	(.L_17 - .L_16)
	.align		4
.L_16:
        /*0064*/ 	.word	index@(_Z12reduceAtomicPKiPyi)
        /*0068*/ 	.word	0x00000000
.L_17:


//--------------------- .nv.compat                --------------------------
	.section	.nv.compat,"",@"SHT_CUDA_COMPAT_INFO"
	.align	4
        /*0000*/ 	.byte	0x02, 0x09, 0x00, 0x00, 0x02, 0x02, 0x01, 0x00, 0x02, 0x05, 0x05, 0x00, 0x03, 0x07, 0x01, 0x01
        /*0010*/ 	.byte	0x02, 0x03, 0x00, 0x00, 0x02, 0x06, 0x01, 0x00, 0x04, 0x0b, 0x08, 0x00, 0x09, 0x00, 0x00, 0x00
        /*0020*/ 	.byte	0x00, 0x00, 0x00, 0x00


//--------------------- .nv.info._Z10reduceWarpPKiPyi --------------------------
	.section	.nv.info._Z10reduceWarpPKiPyi,"",@"SHT_CUDA_INFO"
	.sectionflags	@""
	.align	4


	//----- nvinfo : EIATTR_CUDA_API_VERSION
	.align		4
        /*0000*/ 	.byte	0x04, 0x37
        /*0002*/ 	.short	(.L_19 - .L_18)
.L_18:
        /*0004*/ 	.word	0x00000082


	//----- nvinfo : EIATTR_KPARAM_INFO
	.align		4
.L_19:
        /*0008*/ 	.byte	0x04, 0x17
        /*000a*/ 	.short	(.L_21 - .L_20)
.L_20:
        /*000c*/ 	.word	0x00000000
        /*0010*/ 	.short	0x0002
        /*0012*/ 	.short	0x0010
        /*0014*/ 	.byte	0x00, 0xf0, 0x11, 0x00


	//----- nvinfo : EIATTR_KPARAM_INFO
	.align		4
.L_21:
        /*0018*/ 	.byte	0x04, 0x17
        /*001a*/ 	.short	(.L_23 - .L_22)
.L_22:
        /*001c*/ 	.word	0x00000000
        /*0020*/ 	.short	0x0001
        /*0022*/ 	.short	0x0008
        /*0024*/ 	.byte	0x00, 0xf5, 0x21, 0x00


	//----- nvinfo : EIATTR_KPARAM_INFO
	.align		4
.L_23:
        /*0028*/ 	.byte	0x04, 0x17
        /*002a*/ 	.short	(.L_25 - .L_24)
.L_24:
        /*002c*/ 	.word	0x00000000
        /*0030*/ 	.short	0x0000
        /*0032*/ 	.short	0x0000
        /*0034*/ 	.byte	0x00, 0xf5, 0x21, 0x00


	//----- nvinfo : EIATTR_SPARSE_MMA_MASK
	.align		4
.L_25:
        /*0038*/ 	.byte	0x03, 0x50
        /*003a*/ 	.short	0x0000


	//----- nvinfo : EIATTR_MAXREG_COUNT
	.align		4
        /*003c*/ 	.byte	0x03, 0x1b
        /*003e*/ 	.short	0x00ff


	//----- nvinfo : EIATTR_NUM_BARRIERS
	.align		4
        /*0040*/ 	.byte	0x02, 0x4c
        /*0042*/ 	.byte	0x01
	.zero		1


	//----- nvinfo : EIATTR_MERCURY_ISA_VERSION
	.align		4
        /*0044*/ 	.byte	0x03, 0x5f
        /*0046*/ 	.short	0x0101


	//----- nvinfo : EIATTR_COOP_GROUP_MASK_REGIDS
	.align		4
        /*0048*/ 	.byte	0x04, 0x29
        /*004a*/ 	.short	(.L_27 - .L_26)


	//   ....[0]....
.L_26:
        /*004c*/ 	.word	0xffffffff


	//   ....[1]....
        /*0050*/ 	.word	0xffffffff


	//   ....[2]....
        /*0054*/ 	.word	0xffffffff


	//   ....[3]....
        /*0058*/ 	.word	0xffffffff


	//   ....[4]....
        /*005c*/ 	.word	0xffffffff


	//   ....[5]....
        /*0060*/ 	.word	0xffffffff


	//   ....[6]....
        /*0064*/ 	.word	0xffffffff


	//   ....[7]....
        /*0068*/ 	.word	0xffffffff


	//   ....[8]....
        /*006c*/ 	.word	0xffffffff


	//   ....[9]....
        /*0070*/ 	.word	0xffffffff


	//   ....[10]....
        /*0074*/ 	.word	0xffffffff


	//   ....[11]....
        /*0078*/ 	.word	0xffffffff


	//   ....[12]....
        /*007c*/ 	.word	0xffffffff


	//   ....[13]....
        /*0080*/ 	.word	0xffffffff


	//   ....[14]....
        /*0084*/ 	.word	0xffffffff


	//   ....[15]....
        /*0088*/ 	.word	0xffffffff


	//   ....[16]....
        /*008c*/ 	.word	0xffffffff


	//   ....[17]....
        /*0090*/ 	.word	0xffffffff


	//   ....[18]....
        /*0094*/ 	.word	0xffffffff


	//   ....[19]....
        /*0098*/ 	.word	0xffffffff


	//----- nvinfo : EIATTR_COOP_GROUP_INSTR_OFFSETS
	.align		4
.L_27:
        /*009c*/ 	.byte	0x04, 0x28
        /*009e*/ 	.short	(.L_29 - .L_28)


	//   ....[0]....
.L_28:
        /*00a0*/ 	.word	0x00000190


	//   ....[1]....
        /*00a4*/ 	.word	0x000001a0


	//   ....[2]....
        /*00a8*/ 	.word	0x000001d0


	//   ....[3]....
        /*00ac*/ 	.word	0x000001e0


	//   ....[4]....
        /*00b0*/ 	.word	0x00000210


	//   ....[5]....
        /*00b4*/ 	.word	0x00000220


	//   ....[6]....
        /*00b8*/ 	.word	0x00000260


	//   ....[7]....
        /*00bc*/ 	.word	0x00000280


	//   ....[8]....
        /*00c0*/ 	.word	0x00000300


	//   ....[9]....
        /*00c4*/ 	.word	0x00000310


	//   ....[10]....
        /*00c8*/ 	.word	0x00000410


	//   ....[11]....
        /*00cc*/ 	.word	0x00000420


	//   ....[12]....
        /*00d0*/ 	.word	0x00000450


	//   ....[13]....
        /*00d4*/ 	.word	0x00000460


	//   ....[14]....
        /*00d8*/ 	.word	0x00000490


	//   ....[15]....
        /*00dc*/ 	.word	0x000004a0


	//   ....[16]....
        /*00e0*/ 	.word	0x000004d0


	//   ....[17]....
        /*00e4*/ 	.word	0x000004e0


	//   ....[18]....
        /*00e8*/ 	.word	0x00000510


	//   ....[19]....
        /*00ec*/ 	.word	0x00000520


	//----- nvinfo : EIATTR_VRC_CTA_INIT_COUNT
	.align		4
.L_29:
        /*00f0*/ 	.byte	0x02, 0x4a
	.zero		1
	.zero		1


	//----- nvinfo : EIATTR_EXIT_INSTR_OFFSETS
	.align		4
        /*00f4*/ 	.byte	0x04, 0x1c
        /*00f6*/ 	.short	(.L_31 - .L_30)


	//   ....[0]....
.L_30:
        /*00f8*/ 	.word	0x00000380


	//   ....[1]....
        /*00fc*/ 	.word	0x00000530


	//   ....[2]....
        /*0100*/ 	.word	0x00000580


	//----- nvinfo : EIATTR_CRS_STACK_SIZE
	.align		4
.L_31:
        /*0104*/ 	.byte	0x04, 0x1e
        /*0106*/ 	.short	(.L_33 - .L_32)
.L_32:
        /*0108*/ 	.word	0x00000000


	//----- nvinfo : EIATTR_CBANK_PARAM_SIZE
	.align		4
.L_33:
        /*010c*/ 	.byte	0x03, 0x19
        /*010e*/ 	.short	0x0014


	//----- nvinfo : EIATTR_PARAM_CBANK
	.align		4
        /*0110*/ 	.byte	0x04, 0x0a
        /*0112*/ 	.short	(.L_35 - .L_34)
	.align		4
.L_34:
        /*0114*/ 	.word	index@(.nv.constant0._Z10reduceWarpPKiPyi)
        /*0118*/ 	.short	0x0380
        /*011a*/ 	.short	0x0014


	//----- nvinfo : EIATTR_SW_WAR
	.align		4
.L_35:
        /*011c*/ 	.byte	0x04, 0x36
        /*011e*/ 	.short	(.L_37 - .L_36)
.L_36:
        /*0120*/ 	.word	0x00000008
.L_37:


//--------------------- .nv.info._Z12reduceSharedPKiPyi --------------------------
	.section	.nv.info._Z12reduceSharedPKiPyi,"",@"SHT_CUDA_INFO"
	.sectionflags	@""
	.align	4


	//----- nvinfo : EIATTR_CUDA_API_VERSION
	.align		4
        /*0000*/ 	.byte	0x04, 0x37
        /*0002*/ 	.short	(.L_39 - .L_38)
.L_38:
        /*0004*/ 	.word	0x00000082


	//----- nvinfo : EIATTR_KPARAM_INFO
	.align		4
.L_39:
        /*0008*/ 	.byte	0x04, 0x17
        /*000a*/ 	.short	(.L_41 - .L_40)
.L_40:
        /*000c*/ 	.word	0x00000000
        /*0010*/ 	.short	0x0002
        /*0012*/ 	.short	0x0010
        /*0014*/ 	.byte	0x00, 0xf0, 0x11, 0x00


	//----- nvinfo : EIATTR_KPARAM_INFO
	.align		4
.L_41:
        /*0018*/ 	.byte	0x04, 0x17
        /*001a*/ 	.short	(.L_43 - .L_42)
.L_42:
        /*001c*/ 	.word	0x00000000
        /*0020*/ 	.short	0x0001
        /*0022*/ 	.short	0x0008
        /*0024*/ 	.byte	0x00, 0xf5, 0x21, 0x00


	//----- nvinfo : EIATTR_KPARAM_INFO
	.align		4
.L_43:
        /*0028*/ 	.byte	0x04, 0x17
        /*002a*/ 	.short	(.L_45 - .L_44)
.L_44:
        /*002c*/ 	.word	0x00000000
        /*0030*/ 	.short	0x0000
        /*0032*/ 	.short	0x0000
        /*0034*/ 	.byte	0x00, 0xf5, 0x21, 0x00


	//----- nvinfo : EIATTR_SPARSE_MMA_MASK
	.align		4
.L_45:
        /*0038*/ 	.byte	0x03, 0x50
        /*003a*/ 	.short	0x0000


	//----- nvinfo : EIATTR_MAXREG_COUNT
	.align		4
        /*003c*/ 	.byte	0x03, 0x1b
        /*003e*/ 	.short	0x00ff


	//----- nvinfo : EIATTR_NUM_BARRIERS
	.align		4
        /*0040*/ 	.byte	0x02, 0x4c
        /*0042*/ 	.byte	0x01
	.zero		1


	//----- nvinfo : EIATTR_MERCURY_ISA_VERSION
	.align		4
        /*0044*/ 	.byte	0x03, 0x5f
        /*0046*/ 	.short	0x0101


	//----- nvinfo : EIATTR_VRC_CTA_INIT_COUNT
	.align		4
        /*0048*/ 	.byte	0x02, 0x4a
	.zero		1
	.zero		1


	//----- nvinfo : EIATTR_EXIT_INSTR_OFFSETS
	.align		4
        /*004c*/ 	.byte	0x04, 0x1c
        /*004e*/ 	.short	(.L_47 - .L_46)


	//   ....[0]....
.L_46:
        /*0050*/ 	.word	0x00000300


	//   ....[1]....
        /*0054*/ 	.word	0x00000370


	//----- nvinfo : EIATTR_CRS_STACK_SIZE
	.align		4
.L_47:
        /*0058*/ 	.byte	0x04, 0x1e
        /*005a*/ 	.short	(.L_49 - .L_48)
.L_48:
        /*005c*/ 	.word	0x00000000


	//----- nvinfo : EIATTR_CBANK_PARAM_SIZE
	.align		4
.L_49:
        /*0060*/ 	.byte	0x03, 0x19
        /*0062*/ 	.short	0x0014


	//----- nvinfo : EIATTR_PARAM_CBANK
	.align		4
        /*0064*/ 	.byte	0x04, 0x0a
        /*0066*/ 	.short	(.L_51 - .L_50)
	.align		4
.L_50:
        /*0068*/ 	.word	index@(.nv.constant0._Z12reduceSharedPKiPyi)
        /*006c*/ 	.short	0x0380
        /*006e*/ 	.short	0x0014


	//----- nvinfo : EIATTR_SW_WAR
	.align		4
.L_51:
        /*0070*/ 	.byte	0x04, 0x36
        /*0072*/ 	.short	(.L_53 - .L_52)
.L_52:
        /*0074*/ 	.word	0x00000008
.L_53:


//--------------------- .nv.info._Z12reduceAtomicPKiPyi --------------------------
	.section	.nv.info._Z12reduceAtomicPKiPyi,"",@"SHT_CUDA_INFO"
	.sectionflags	@""
	.align	4


	//----- nvinfo : EIATTR_CUDA_API_VERSION
	.align		4
        /*0000*/ 	.byte	0x04, 0x37
        /*0002*/ 	.short	(.L_55 - .L_54)
.L_54:
        /*0004*/ 	.word	0x00000082


	//----- nvinfo : EIATTR_KPARAM_INFO
	.align		4
.L_55:
        /*0008*/ 	.byte	0x04, 0x17
        /*000a*/ 	.short	(.L_57 - .L_56)
.L_56:
        /*000c*/ 	.word	0x00000000
        /*0010*/ 	.short	0x0002
        /*0012*/ 	.short	0x0010
        /*0014*/ 	.byte	0x00, 0xf0, 0x11, 0x00


	//----- nvinfo : EIATTR_KPARAM_INFO
	.align		4
.L_57:
        /*0018*/ 	.byte	0x04, 0x17
        /*001a*/ 	.short	(.L_59 - .L_58)
.L_58:
        /*001c*/ 	.word	0x00000000
        /*0020*/ 	.short	0x0001
        /*0022*/ 	.short	0x0008
        /*0024*/ 	.byte	0x00, 0xf5, 0x21, 0x00


	//----- nvinfo : EIATTR_KPARAM_INFO
	.align		4
.L_59:
        /*0028*/ 	.byte	0x04, 0x17
        /*002a*/ 	.short	(.L_61 - .L_60)
.L_60:
        /*002c*/ 	.word	0x00000000
        /*0030*/ 	.short	0x0000
        /*0032*/ 	.short	0x0000
        /*0034*/ 	.byte	0x00, 0xf5, 0x21, 0x00


	//----- nvinfo : EIATTR_SPARSE_MMA_MASK
	.align		4
.L_61:
        /*0038*/ 	.byte	0x03, 0x50
        /*003a*/ 	.short	0x0000


	//----- nvinfo : EIATTR_MAXREG_COUNT
	.align		4
        /*003c*/ 	.byte	0x03, 0x1b
        /*003e*/ 	.short	0x00ff


	//----- nvinfo : EIATTR_MERCURY_ISA_VERSION
	.align		4
        /*0040*/ 	.byte	0x03, 0x5f
        /*0042*/ 	.short	0x0101


	//----- nvinfo : EIATTR_VRC_CTA_INIT_COUNT
	.align		4
        /*0044*/ 	.byte	0x02, 0x4a
	.zero		1
	.zero		1


	//----- nvinfo : EIATTR_EXIT_INSTR_OFFSETS
	.align		4
        /*0048*/ 	.byte	0x04, 0x1c
        /*004a*/ 	.short	(.L_63 - .L_62)


	//   ....[0]....
.L_62:
        /*004c*/ 	.word	0x000001d0


	//----- nvinfo : EIATTR_CRS_STACK_SIZE
	.align		4
.L_63:
        /*0050*/ 	.byte	0x04, 0x1e
        /*0052*/ 	.short	(.L_65 - .L_64)
.L_64:
        /*0054*/ 	.word	0x00000000


	//----- nvinfo : EIATTR_CBANK_PARAM_SIZE
	.align		4
.L_65:
        /*0058*/ 	.byte	0x03, 0x19
        /*005a*/ 	.short	0x0014


	//----- nvinfo : EIATTR_PARAM_CBANK
	.align		4
        /*005c*/ 	.byte	0x04, 0x0a
        /*005e*/ 	.short	(.L_67 - .L_66)
	.align		4
.L_66:
        /*0060*/ 	.word	index@(.nv.constant0._Z12reduceAtomicPKiPyi)
        /*0064*/ 	.short	0x0380
        /*0066*/ 	.short	0x0014


	//----- nvinfo : EIATTR_SW_WAR
	.align		4
.L_67:
        /*0068*/ 	.byte	0x04, 0x36
        /*006a*/ 	.short	(.L_69 - .L_68)
.L_68:
        /*006c*/ 	.word	0x00000008
.L_69:


//--------------------- .nv.callgraph             --------------------------
	.section	.nv.callgraph,"",@"SHT_CUDA_CALLGRAPH"
	.align	4
	.sectionentsize	8
	.align		4
        /*0000*/ 	.word	0x00000000
	.align		4
        /*0004*/ 	.word	0xffffffff
	.align		4
        /*0008*/ 	.word	0x00000000
	.align		4
        /*000c*/ 	.word	0xfffffffe
	.align		4
        /*0010*/ 	.word	0x00000000
	.align		4
        /*0014*/ 	.word	0xfffffffd
	.align		4
        /*0018*/ 	.word	0x00000000
	.align		4
        /*001c*/ 	.word	0xfffffffc


//--------------------- .text._Z10reduceWarpPKiPyi --------------------------
	.section	.text._Z10reduceWarpPKiPyi,"ax",@progbits
	.align	128
        .global         _Z10reduceWarpPKiPyi
        .type           _Z10reduceWarpPKiPyi,@function
        .size           _Z10reduceWarpPKiPyi,(.L_x_14 - _Z10reduceWarpPKiPyi)
        .other          _Z10reduceWarpPKiPyi,@"STO_CUDA_ENTRY STV_DEFAULT"
_Z10reduceWarpPKiPyi:
.text._Z10reduceWarpPKiPyi:
[----:B------:R-:W-:Y:S01]  /*0000*/  LDC R1, c[0x0][0x37c] ;  /* 0x0000df00ff017b82 */ /* 0x000fe20000000800 */
[----:B------:R-:W0:Y:S07]  /*0010*/  S2R R3, SR_TID.X ;  /* 0x0000000000037919 */ /* 0x000e2e0000002100 */
[----:B------:R-:W0:Y:S01]  /*0020*/  S2UR UR4, SR_CTAID.X ;  /* 0x00000000000479c3 */ /* 0x000e220000002500 */
[----:B------:R-:W1:Y:S01]  /*0030*/  LDCU UR7, c[0x0][0x390] ;  /* 0x00007200ff0777ac */ /* 0x000e620008000800 */
[----:B------:R-:W-:Y:S01]  /*0040*/  BSSY.RECONVERGENT B0, `(.L_x_0) ;  /* 0x0000014000007945 */ /* 0x000fe20003800200 */
[----:B------:R-:W-:-:S02]  /*0050*/  IMAD.MOV.U32 R11, RZ, RZ, RZ ;  /* 0x000000ffff0b7224 */ /* 0x000fc400078e00ff */
[----:B------:R-:W-:-:S03]  /*0060*/  IMAD.MOV.U32 R17, RZ, RZ, RZ ;  /* 0x000000ffff117224 */ /* 0x000fc600078e00ff */
[----:B------:R-:W0:Y:S02]  /*0070*/  LDC R0, c[0x0][0x360] ;  /* 0x0000d800ff007b82 */ /* 0x000e240000000800 */
[----:B0-----:R-:W-:Y:S01]  /*0080*/  IMAD R2, R0, UR4, R3 ;  /* 0x0000000400027c24 */ /* 0x001fe2000f8e0203 */
[----:B------:R-:W0:Y:S04]  /*0090*/  LDCU.64 UR4, c[0x0][0x358] ;  /* 0x00006b00ff0477ac */ /* 0x000e280008000a00 */
[----:B-1----:R-:W-:-:S13]  /*00a0*/  ISETP.GE.AND P0, PT, R2, UR7, PT ;  /* 0x0000000702007c0c */ /* 0x002fda000bf06270 */
[----:B------:R-:W-:Y:S05]  /*00b0*/  @P0 BRA `(.L_x_1) ;  /* 0x0000000000300947 */ /* 0x000fea0003800000 */
[----:B------:R-:W1:Y:S01]  /*00c0*/  LDC.64 R6, c[0x0][0x380] ;  /* 0x0000e000ff067b82 */ /* 0x000e620000000a00 */
[----:B------:R-:W2:Y:S01]  /*00d0*/  LDCU UR6, c[0x0][0x370] ;  /* 0x00006e00ff0677ac */ /* 0x000ea20008000800 */
[----:B------:R-:W-:Y:S02]  /*00e0*/  IMAD.MOV.U32 R11, RZ, RZ, RZ ;  /* 0x000000ffff0b7224 */ /* 0x000fe400078e00ff */
[----:B------:R-:W-:Y:S02]  /*00f0*/  IMAD.MOV.U32 R17, RZ, RZ, RZ ;  /* 0x000000ffff117224 */ /* 0x000fe400078e00ff */
[----:B--2---:R-:W-:-:S07]  /*0100*/  IMAD R9, R0, UR6, RZ ;  /* 0x0000000600097c24 */ /* 0x004fce000f8e02ff */
.L_x_2:
[----:B-1----:R-:W-:-:S06]  /*0110*/  IMAD.WIDE R4, R2, 0x4, R6 ;  /* 0x0000000402047825 */ /* 0x002fcc00078e0206 */
[----:B0-----:R-:W2:Y:S01]  /*0120*/  LDG.E R4, desc[UR4][R4.64] ;  /* 0x0000000404047981 */ /* 0x001ea2000c1e1900 */
[----:B------:R-:W-:-:S05]  /*0130*/  IMAD.IADD R2, R9, 0x1, R2 ;  /* 0x0000000109027824 */ /* 0x000fca00078e0202 */
[----:B------:R-:W-:Y:S02]  /*0140*/  ISETP.GE.AND P0, PT, R2, UR7, PT ;  /* 0x0000000702007c0c */ /* 0x000fe4000bf06270 */
[----:B--2---:R-:W-:-:S04]  /*0150*/  IADD3 R11, P1, PT, R4, R11, RZ ;  /* 0x0000000b040b7210 */ /* 0x004fc80007f3e0ff */
[----:B------:R-:W-:-:S07]  /*0160*/  LEA.HI.X.SX32 R17, R4, R17, 0x1, P1 ;  /* 0x0000001104117211 */ /* 0x000fce00008f0eff */
[----:B------:R-:W-:Y:S05]  /*0170*/  @!P0 BRA `(.L_x_2) ;  /* 0xfffffffc00e48947 */ /* 0x000fea000383ffff */
.L_x_1:
[----:B0-----:R-:W-:Y:S05]  /*0180*/  BSYNC.RECONVERGENT B0 ;  /* 0x0000000000007941 */ /* 0x001fea0003800200 */
.L_x_0:
[----:B------:R-:W0:Y:S04]  /*0190*/  SHFL.DOWN PT, R4, R11, 0x10, 0x1f ;  /* 0x0a001f000b047f89 */ /* 0x000e2800000e0000 */
[----:B------:R-:W1:Y:S01]  /*01a0*/  SHFL.DOWN PT, R2, R17, 0x10, 0x1f ;  /* 0x0a001f0011027f89 */ /* 0x000e6200000e0000 */
[----:B0-----:R-:W-:-:S05]  /*01b0*/  IADD3 R9, P0, PT, R4, R11, RZ ;  /* 0x0000000b04097210 */ /* 0x001fca0007f1e0ff */
[----:B-1----:R-:W-:Y:S01]  /*01c0*/  IMAD.X R15, R2, 0x1, R17, P0 ;  /* 0x00000001020f7824 */ /* 0x002fe200000e0611 */
[----:B------:R-:W0:Y:S04]  /*01d0*/  SHFL.DOWN PT, R4, R9, 0x8, 0x1f ;  /* 0x09001f0009047f89 */ /* 0x000e2800000e0000 */
[----:B------:R-:W1:Y:S01]  /*01e0*/  SHFL.DOWN PT, R2, R15, 0x8, 0x1f ;  /* 0x09001f000f027f89 */ /* 0x000e6200000e0000 */
[----:B0-----:R-:W-:-:S05]  /*01f0*/  IADD3 R7, P0, PT, R4, R9, RZ ;  /* 0x0000000904077210 */ /* 0x001fca0007f1e0ff */
[----:B-1----:R-:W-:Y:S01]  /*0200*/  IMAD.X R13, R2, 0x1, R15, P0 ;  /* 0x00000001020d7824 */ /* 0x002fe200000e060f */
[----:B------:R-:W0:Y:S04]  /*0210*/  SHFL.DOWN PT, R4, R7, 0x4, 0x1f ;  /* 0x08801f0007047f89 */ /* 0x000e2800000e0000 */
[----:B------:R-:W1:Y:S01]  /*0220*/  SHFL.DOWN PT, R2, R13, 0x4, 0x1f ;  /* 0x08801f000d027f89 */ /* 0x000e6200000e0000 */
[----:B0-----:R-:W-:Y:S02]  /*0230*/  IADD3 R12, P0, PT, R4, R7, RZ ;  /* 0x00000007040c7210 */ /* 0x001fe40007f1e0ff */
[----:B------:R-:W-:-:S03]  /*0240*/  LOP3.LUT R4, R3, 0x1f, RZ, 0xc0, !PT ;  /* 0x0000001f03047812 */ /* 0x000fc600078ec0ff */
[----:B-1----:R-:W-:Y:S01]  /*0250*/  IMAD.X R11, R2, 0x1, R13, P0 ;  /* 0x00000001020b7824 */ /* 0x002fe200000e060d */
[----:B------:R-:W0:Y:S01]  /*0260*/  SHFL.DOWN PT, R5, R12, 0x2, 0x1f ;  /* 0x08401f000c057f89 */ /* 0x000e2200000e0000 */
[----:B------:R-:W-:-:S03]  /*0270*/  ISETP.NE.AND P0, PT, R4, RZ, PT ;  /* 0x000000ff0400720c */ /* 0x000fc60003f05270 */
[----:B------:R-:W1:Y:S10]  /*0280*/  SHFL.DOWN PT, R2, R11, 0x2, 0x1f ;  /* 0x08401f000b027f89 */ /* 0x000e7400000e0000 */
[----:B------:R-:W2:Y:S01]  /*0290*/  @!P0 S2R R8, SR_CgaCtaId ;  /* 0x0000000000088919 */ /* 0x000ea20000008800 */
[----:B------:R-:W-:-:S02]  /*02a0*/  @!P0 MOV R7, 0x400 ;  /* 0x0000040000078802 */ /* 0x000fc40000000f00 */
[----:B------:R-:W-:-:S04]  /*02b0*/  @!P0 SHF.R.U32.HI R6, RZ, 0x2, R3 ;  /* 0x00000002ff068819 */ /* 0x000fc80000011603 */
[----:B------:R-:W-:Y:S02]  /*02c0*/  @!P0 LOP3.LUT R6, R6, 0xf8, RZ, 0xc0, !PT ;  /* 0x000000f806068812 */ /* 0x000fe400078ec0ff */
[----:B0-----:R-:W-:-:S05]  /*02d0*/  IADD3 R9, P1, PT, R5, R12, RZ ;  /* 0x0000000c05097210 */ /* 0x001fca0007f3e0ff */
[----:B-1----:R-:W-:Y:S01]  /*02e0*/  IMAD.X R10, R2, 0x1, R11, P1 ;  /* 0x00000001020a7824 */ /* 0x002fe200008e060b */
[----:B------:R-:W-:Y:S01]  /*02f0*/  ISETP.GT.U32.AND P1, PT, R3, 0x1f, PT ;  /* 0x0000001f0300780c */ /* 0x000fe20003f24070 */
[----:B------:R-:W0:Y:S04]  /*0300*/  SHFL.DOWN PT, R2, R9, 0x1, 0x1f ;  /* 0x08201f0009027f89 */ /* 0x000e2800000e0000 */
[----:B------:R-:W1:Y:S01]  /*0310*/  SHFL.DOWN PT, R5, R10, 0x1, 0x1f ;  /* 0x08201f000a057f89 */ /* 0x000e6200000e0000 */
[----:B--2---:R-:W-:-:S05]  /*0320*/  @!P0 LEA R7, R8, R7, 0x18 ;  /* 0x0000000708078211 */ /* 0x004fca00078ec0ff */
[----:B------:R-:W-:Y:S01]  /*0330*/  @!P0 IMAD.IADD R7, R6, 0x1, R7 ;  /* 0x0000000106078824 */ /* 0x000fe200078e0207 */
[----:B0-----:R-:W-:-:S05]  /*0340*/  IADD3 R2, P2, PT, R2, R9, RZ ;  /* 0x0000000902027210 */ /* 0x001fca0007f5e0ff */
[----:B-1----:R-:W-:-:S05]  /*0350*/  IMAD.X R3, R5, 0x1, R10, P2 ;  /* 0x0000000105037824 */ /* 0x002fca00010e060a */
[----:B------:R0:W-:Y:S01]  /*0360*/  @!P0 STS.64 [R7], R2 ;  /* 0x0000000207008388 */ /* 0x0001e20000000a00 */
[----:B------:R-:W-:Y:S06]  /*0370*/  BAR.SYNC.DEFER_BLOCKING 0x0 ;  /* 0x0000000000007b1d */ /* 0x000fec0000010000 */
[----:B------:R-:W-:Y:S05]  /*0380*/  @P1 EXIT ;  /* 0x000000000000194d */ /* 0x000fea0003800000 */
[----:B0-----:R-:W-:-:S04]  /*0390*/  SHF.R.U32.HI R3, RZ, 0x5, R0 ;  /* 0x00000005ff037819 */ /* 0x001fc80000011600 */
[----:B------:R-:W-:-:S13]  /*03a0*/  ISETP.GE.U32.AND P1, PT, R4, R3, PT ;  /* 0x000000030400720c */ /* 0x000fda0003f26070 */
[----:B------:R-:W0:Y:S01]  /*03b0*/  @!P1 S2R R3, SR_CgaCtaId ;  /* 0x0000000000039919 */ /* 0x000e220000008800 */
[----:B------:R-:W-:-:S04]  /*03c0*/  @!P1 MOV R0, 0x400 ;  /* 0x0000040000009802 */ /* 0x000fc80000000f00 */
[----:B0-----:R-:W-:Y:S02]  /*03d0*/  @!P1 LEA R5, R3, R0, 0x18 ;  /* 0x0000000003059211 */ /* 0x001fe400078ec0ff */
[----:B------:R-:W-:-:S03]  /*03e0*/  CS2R R2, SRZ ;  /* 0x0000000000027805 */ /* 0x000fc6000001ff00 */
[----:B------:R-:W-:-:S05]  /*03f0*/  @!P1 IMAD R4, R4, 0x8, R5 ;  /* 0x0000000804049824 */ /* 0x000fca00078e0205 */
[----:B------:R-:W0:Y:S04]  /*0400*/  @!P1 LDS.64 R2, [R4] ;  /* 0x0000000004029984 */ /* 0x000e280000000a00 */
[----:B0-----:R-:W0:Y:S04]  /*0410*/  SHFL.DOWN PT, R7, R2, 0x10, 0x1f ;  /* 0x0a001f0002077f89 */ /* 0x001e2800000e0000 */
[----:B------:R-:W1:Y:S01]  /*0420*/  SHFL.DOWN PT, R5, R3, 0x10, 0x1f ;  /* 0x0a001f0003057f89 */ /* 0x000e6200000e0000 */
[----:B0-----:R-:W-:-:S05]  /*0430*/  IADD3 R8, P1, PT, R7, R2, RZ ;  /* 0x0000000207087210 */ /* 0x001fca0007f3e0ff */
[----:B-1----:R-:W-:Y:S02]  /*0440*/  IMAD.X R15, R5, 0x1, R3, P1 ;  /* 0x00000001050f7824 */ /* 0x002fe400008e0603 */
        /* <DEDUP_REMOVED lines=12> */
[----:B------:R0:W1:Y:S04]  /*0510*/  SHFL.DOWN PT, R4, R5, 0x1, 0x1f ;  /* 0x08201f0005047f89 */ /* 0x00006800000e0000 */
[----:B------:R0:W2:Y:S01]  /*0520*/  SHFL.DOWN PT, R0, R7, 0x1, 0x1f ;  /* 0x08201f0007007f89 */ /* 0x0000a200000e0000 */
[----:B------:R-:W-:Y:S05]  /*0530*/  @P0 EXIT ;  /* 0x000000000000094d */ /* 0x000fea0003800000 */
[----:B------:R-:W3:Y:S01]  /*0540*/  LDC.64 R2, c[0x0][0x388] ;  /* 0x0000e200ff027b82 */ /* 0x000ee20000000a00 */
[----:B-1----:R-:W-:-:S05]  /*0550*/  IADD3 R4, P0, PT, R4, R5, RZ ;  /* 0x0000000504047210 */ /* 0x002fca0007f1e0ff */
[----:B0-2---:R-:W-:-:S05]  /*0560*/  IMAD.X R5, R0, 0x1, R7, P0 ;  /* 0x0000000100057824 */ /* 0x005fca00000e0607 */
[----:B---3--:R-:W-:Y:S01]  /*0570*/  REDG.E.ADD.64.STRONG.GPU desc[UR4][R2.64], R4 ;  /* 0x000000040200798e */ /* 0x008fe2000c12e504 */
[----:B------:R-:W-:Y:S05]  /*0580*/  EXIT ;  /* 0x000000000000794d */ /* 0x000fea0003800000 */
.L_x_3:
[----:B------:R-:W-:-:S00]  /*0590*/  BRA `(.L_x_3) ;  /* 0xfffffffc00fc7947 */ /* 0x000fc0000383ffff */
[----:B------:R-:W-:-:S00]  /*05a0*/  NOP ;  /* 0x0000000000007918 */ /* 0x000fc00000000000 */
        /* <DEDUP_REMOVED lines=13> */
.L_x_14:


//--------------------- .text._Z12reduceSharedPKiPyi --------------------------
	.section	.text._Z12reduceSharedPKiPyi,"ax",@progbits
	.align	128
        .global         _Z12reduceSharedPKiPyi
        .type           _Z12reduceSharedPKiPyi,@function
        .size           _Z12reduceSharedPKiPyi,(.L_x_15 - _Z12reduceSharedPKiPyi)
        .other          _Z12reduceSharedPKiPyi,@"STO_CUDA_ENTRY STV_DEFAULT"
_Z12reduceSharedPKiPyi:
.text._Z12reduceSharedPKiPyi:
[----:B------:R-:W-:Y:S01]  /*0000*/  LDC R1, c[0x0][0x37c] ;  /* 0x0000df00ff017b82 */ /* 0x000fe20000000800 */
[----:B------:R-:W0:Y:S07]  /*0010*/  S2R R9, SR_TID.X ;  /* 0x0000000000097919 */ /* 0x000e2e0000002100 */
[----:B------:R-:W0:Y:S01]  /*0020*/  S2UR UR4, SR_CTAID.X ;  /* 0x00000000000479c3 */ /* 0x000e220000002500 */
[----:B------:R-:W1:Y:S01]  /*0030*/  LDCU UR5, c[0x0][0x390] ;  /* 0x00007200ff0577ac */ /* 0x000e620008000800 */
[----:B------:R-:W-:Y:S01]  /*0040*/  BSSY.RECONVERGENT B0, `(.L_x_4) ;  /* 0x0000014000007945 */ /* 0x000fe20003800200 */
[----:B------:R-:W-:Y:S01]  /*0050*/  IMAD.MOV.U32 R11, RZ, RZ, RZ ;  /* 0x000000ffff0b7224 */ /* 0x000fe200078e00ff */
[----:B------:R-:W2:Y:S01]  /*0060*/  LDCU.64 UR6, c[0x0][0x358] ;  /* 0x00006b00ff0677ac */ /* 0x000ea20008000a00 */
[----:B------:R-:W-:-:S03]  /*0070*/  IMAD.MOV.U32 R8, RZ, RZ, RZ ;  /* 0x000000ffff087224 */ /* 0x000fc600078e00ff */
[----:B------:R-:W0:Y:S02]  /*0080*/  LDC R6, c[0x0][0x360] ;  /* 0x0000d800ff067b82 */ /* 0x000e240000000800 */
[----:B0-----:R-:W-:-:S05]  /*0090*/  IMAD R0, R6, UR4, R9 ;  /* 0x0000000406007c24 */ /* 0x001fca000f8e0209 */
[----:B-1----:R-:W-:-:S13]  /*00a0*/  ISETP.GE.AND P0, PT, R0, UR5, PT ;  /* 0x0000000500007c0c */ /* 0x002fda000bf06270 */
[----:B--2---:R-:W-:Y:S05]  /*00b0*/  @P0 BRA `(.L_x_5) ;  /* 0x0000000000300947 */ /* 0x004fea0003800000 */
[----:B------:R-:W0:Y:S01]  /*00c0*/  LDC.64 R4, c[0x0][0x380] ;  /* 0x0000e000ff047b82 */ /* 0x000e220000000a00 */
[----:B------:R-:W1:Y:S01]  /*00d0*/  LDCU UR4, c[0x0][0x370] ;  /* 0x00006e00ff0477ac */ /* 0x000e620008000800 */
[----:B------:R-:W-:Y:S02]  /*00e0*/  IMAD.MOV.U32 R11, RZ, RZ, RZ ;  /* 0x000000ffff0b7224 */ /* 0x000fe400078e00ff */
[----:B------:R-:W-:Y:S02]  /*00f0*/  IMAD.MOV.U32 R8, RZ, RZ, RZ ;  /* 0x000000ffff087224 */ /* 0x000fe400078e00ff */
[----:B-1----:R-:W-:-:S07]  /*0100*/  IMAD R7, R6, UR4, RZ ;  /* 0x0000000406077c24 */ /* 0x002fce000f8e02ff */
.L_x_6:
[----:B0-----:R-:W-:-:S06]  /*0110*/  IMAD.WIDE R2, R0, 0x4, R4 ;  /* 0x0000000400027825 */ /* 0x001fcc00078e0204 */
[----:B------:R-:W2:Y:S01]  /*0120*/  LDG.E R2, desc[UR6][R2.64] ;  /* 0x0000000602027981 */ /* 0x000ea2000c1e1900 */
[----:B------:R-:W-:-:S05]  /*0130*/  IMAD.IADD R0, R7, 0x1, R0 ;  /* 0x0000000107007824 */ /* 0x000fca00078e0200 */
[----:B------:R-:W-:Y:S02]  /*0140*/  ISETP.GE.AND P0, PT, R0, UR5, PT ;  /* 0x0000000500007c0c */ /* 0x000fe4000bf06270 */
[----:B--2---:R-:W-:-:S04]  /*0150*/  IADD3 R11, P1, PT, R2, R11, RZ ;  /* 0x0000000b020b7210 */ /* 0x004fc80007f3e0ff */
[----:B------:R-:W-:-:S07]  /*0160*/  LEA.HI.X.SX32 R8, R2, R8, 0x1, P1 ;  /* 0x0000000802087211 */ /* 0x000fce00008f0eff */
[----:B------:R-:W-:Y:S05]  /*0170*/  @!P0 BRA `(.L_x_6) ;  /* 0xfffffffc00e48947 */ /* 0x000fea000383ffff */
.L_x_5:
[----:B------:R-:W-:Y:S05]  /*0180*/  BSYNC.RECONVERGENT B0 ;  /* 0x0000000000007941 */ /* 0x000fea0003800200 */
.L_x_4:
[----:B------:R-:W0:Y:S01]  /*0190*/  S2UR UR5, SR_CgaCtaId ;  /* 0x00000000000579c3 */ /* 0x000e220000008800 */
[----:B------:R-:W-:Y:S01]  /*01a0*/  UMOV UR4, 0x400 ;  /* 0x0000040000047882 */ /* 0x000fe20000000000 */
[----:B------:R-:W-:Y:S01]  /*01b0*/  ISETP.GE.U32.AND P1, PT, R6, 0x2, PT ;  /* 0x000000020600780c */ /* 0x000fe20003f26070 */
[----:B------:R-:W-:Y:S01]  /*01c0*/  IMAD.MOV.U32 R3, RZ, RZ, R8 ;  /* 0x000000ffff037224 */ /* 0x000fe200078e0008 */
[----:B------:R-:W-:Y:S02]  /*01d0*/  MOV R2, R11 ;  /* 0x0000000b00027202 */ /* 0x000fe40000000f00 */
[----:B------:R-:W-:Y:S01]  /*01e0*/  ISETP.NE.AND P0, PT, R9, RZ, PT ;  /* 0x000000ff0900720c */ /* 0x000fe20003f05270 */
[----:B0-----:R-:W-:-:S06]  /*01f0*/  ULEA UR4, UR5, UR4, 0x18 ;  /* 0x0000000405047291 */ /* 0x001fcc000f8ec0ff */
[----:B------:R-:W-:-:S05]  /*0200*/  LEA R7, R9, UR4, 0x3 ;  /* 0x0000000409077c11 */ /* 0x000fca000f8e18ff */
[----:B------:R0:W-:Y:S01]  /*0210*/  STS.64 [R7], R2 ;  /* 0x0000000207007388 */ /* 0x0001e20000000a00 */
[----:B------:R-:W-:Y:S06]  /*0220*/  BAR.SYNC.DEFER_BLOCKING 0x0 ;  /* 0x0000000000007b1d */ /* 0x000fec0000010000 */
[----:B------:R-:W-:Y:S05]  /*0230*/  @!P1 BRA `(.L_x_7) ;  /* 0x0000000000309947 */ /* 0x000fea0003800000 */
.L_x_8:
[----:B------:R-:W-:-:S04]  /*0240*/  SHF.R.U32.HI R8, RZ, 0x1, R6 ;  /* 0x00000001ff087819 */ /* 0x000fc80000011606 */
[----:B------:R-:W-:-:S13]  /*0250*/  ISETP.GE.U32.AND P1, PT, R9, R8, PT ;  /* 0x000000080900720c */ /* 0x000fda0003f26070 */
[----:B------:R-:W-:Y:S01]  /*0260*/  @!P1 IMAD R0, R8, 0x8, R7 ;  /* 0x0000000808009824 */ /* 0x000fe200078e0207 */
[----:B------:R-:W-:Y:S04]  /*0270*/  @!P1 LDS.64 R4, [R7] ;  /* 0x0000000007049984 */ /* 0x000fe80000000a00 */
[----:B0-----:R-:W0:Y:S02]  /*0280*/  @!P1 LDS.64 R2, [R0] ;  /* 0x0000000000029984 */ /* 0x001e240000000a00 */
[----:B0-----:R-:W-:-:S04]  /*0290*/  @!P1 IADD3 R2, P2, PT, R2, R4, RZ ;  /* 0x0000000402029210 */ /* 0x001fc80007f5e0ff */
[----:B------:R-:W-:-:S05]  /*02a0*/  @!P1 IADD3.X R3, PT, PT, R3, R5, RZ, P2, !PT ;  /* 0x0000000503039210 */ /* 0x000fca00017fe4ff */
[----:B------:R1:W-:Y:S01]  /*02b0*/  @!P1 STS.64 [R7], R2 ;  /* 0x0000000207009388 */ /* 0x0003e20000000a00 */
[----:B------:R-:W-:Y:S01]  /*02c0*/  BAR.SYNC.DEFER_BLOCKING 0x0 ;  /* 0x0000000000007b1d */ /* 0x000fe20000010000 */
[----:B------:R-:W-:Y:S01]  /*02d0*/  ISETP.GT.U32.AND P1, PT, R6, 0x3, PT ;  /* 0x000000030600780c */ /* 0x000fe20003f24070 */
[----:B------:R-:W-:-:S12]  /*02e0*/  IMAD.MOV.U32 R6, RZ, RZ, R8 ;  /* 0x000000ffff067224 */ /* 0x000fd800078e0008 */
[----:B-1----:R-:W-:Y:S05]  /*02f0*/  @P1 BRA `(.L_x_8) ;  /* 0xfffffffc00d01947 */ /* 0x002fea000383ffff */
.L_x_7:
[----:B------:R-:W-:Y:S05]  /*0300*/  @P0 EXIT ;  /* 0x000000000000094d */ /* 0x000fea0003800000 */
[----:B------:R-:W1:Y:S01]  /*0310*/  S2UR UR5, SR_CgaCtaId ;  /* 0x00000000000579c3 */ /* 0x000e620000008800 */
[----:B------:R-:W-:-:S07]  /*0320*/  UMOV UR4, 0x400 ;  /* 0x0000040000047882 */ /* 0x000fce0000000000 */
[----:B------:R-:W2:Y:S01]  /*0330*/  LDC.64 R4, c[0x0][0x388] ;  /* 0x0000e200ff047b82 */ /* 0x000ea20000000a00 */
[----:B-1----:R-:W-:-:S09]  /*0340*/  ULEA UR4, UR5, UR4, 0x18 ;  /* 0x0000000405047291 */ /* 0x002fd2000f8ec0ff */
[----:B0-----:R-:W2:Y:S04]  /*0350*/  LDS.64 R2, [UR4] ;  /* 0x00000004ff027984 */ /* 0x001ea80008000a00 */
[----:B--2---:R-:W-:Y:S01]  /*0360*/  REDG.E.ADD.64.STRONG.GPU desc[UR6][R4.64], R2 ;  /* 0x000000020400798e */ /* 0x004fe2000c12e506 */
[----:B------:R-:W-:Y:S05]  /*0370*/  EXIT ;  /* 0x000000000000794d */ /* 0x000fea0003800000 */
.L_x_9:
        /* <DEDUP_REMOVED lines=16> */
.L_x_15:


//--------------------- .text._Z12reduceAtomicPKiPyi --------------------------
	.section	.text._Z12reduceAtomicPKiPyi,"ax",@progbits
	.align	128
        .global         _Z12reduceAtomicPKiPyi
        .type           _Z12reduceAtomicPKiPyi,@function
        .size           _Z12reduceAtomicPKiPyi,(.L_x_16 - _Z12reduceAtomicPKiPyi)
        .other          _Z12reduceAtomicPKiPyi,@"STO_CUDA_ENTRY STV_DEFAULT"
_Z12reduceAtomicPKiPyi:
.text._Z12reduceAtomicPKiPyi:
[----:B------:R-:W-:Y:S01]  /*0000*/  LDC R1, c[0x0][0x37c] ;  /* 0x0000df00ff017b82 */ /* 0x000fe20000000800 */
[----:B------:R-:W0:Y:S07]  /*0010*/  S2R R0, SR_TID.X ;  /* 0x0000000000007919 */ /* 0x000e2e0000002100 */
[----:B------:R-:W0:Y:S01]  /*0020*/  S2UR UR4, SR_CTAID.X ;  /* 0x00000000000479c3 */ /* 0x000e220000002500 */
[----:B------:R-:W1:Y:S01]  /*0030*/  LDCU UR7, c[0x0][0x390] ;  /* 0x00007200ff0777ac */ /* 0x000e620008000800 */
[----:B------:R-:W-:Y:S01]  /*0040*/  BSSY.RECONVERGENT B0, `(.L_x_10) ;  /* 0x0000015000007945 */ /* 0x000fe20003800200 */
[----:B------:R-:W-:-:S02]  /*0050*/  HFMA2 R8, -RZ, RZ, 0, 0 ;  /* 0x00000000ff087431 */ /* 0x000fc400000001ff */
[----:B------:R-:W-:-:S03]  /*0060*/  IMAD.MOV.U32 R11, RZ, RZ, RZ ;  /* 0x000000ffff0b7224 */ /* 0x000fc600078e00ff */
[----:B------:R-:W0:Y:S08]  /*0070*/  LDC R9, c[0x0][0x360] ;  /* 0x0000d800ff097b82 */ /* 0x000e300000000800 */
[----:B------:R-:W2:Y:S01]  /*0080*/  LDC.64 R4, c[0x0][0x388] ;  /* 0x0000e200ff047b82 */ /* 0x000ea20000000a00 */
[----:B0-----:R-:W-:Y:S01]  /*0090*/  IMAD R0, R9, UR4, R0 ;  /* 0x0000000409007c24 */ /* 0x001fe2000f8e0200 */
[----:B------:R-:W0:Y:S04]  /*00a0*/  LDCU.64 UR4, c[0x0][0x358] ;  /* 0x00006b00ff0477ac */ /* 0x000e280008000a00 */
[----:B-1----:R-:W-:-:S13]  /*00b0*/  ISETP.GE.AND P0, PT, R0, UR7, PT ;  /* 0x0000000700007c0c */ /* 0x002fda000bf06270 */
[----:B--2---:R-:W-:Y:S05]  /*00c0*/  @P0 BRA `(.L_x_11) ;  /* 0x0000000000300947 */ /* 0x004fea0003800000 */
[----:B------:R-:W1:Y:S01]  /*00d0*/  LDC.64 R6, c[0x0][0x380] ;  /* 0x0000e000ff067b82 */ /* 0x000e620000000a00 */
[----:B------:R-:W2:Y:S01]  /*00e0*/  LDCU UR6, c[0x0][0x370] ;  /* 0x00006e00ff0677ac */ /* 0x000ea20008000800 */
[----:B------:R-:W-:Y:S01]  /*00f0*/  IMAD.MOV.U32 R11, RZ, RZ, RZ ;  /* 0x000000ffff0b7224 */ /* 0x000fe200078e00ff */
[----:B------:R-:W-:Y:S01]  /*0100*/  MOV R8, RZ ;  /* 0x000000ff00087202 */ /* 0x000fe20000000f00 */
[----:B--2---:R-:W-:-:S07]  /*0110*/  IMAD R9, R9, UR6, RZ ;  /* 0x0000000609097c24 */ /* 0x004fce000f8e02ff */
.L_x_12:
[----:B-1----:R-:W-:-:S06]  /*0120*/  IMAD.WIDE R2, R0, 0x4, R6 ;  /* 0x0000000400027825 */ /* 0x002fcc00078e0206 */
[----:B0-----:R-:W2:Y:S01]  /*0130*/  LDG.E R2, desc[UR4][R2.64] ;  /* 0x0000000402027981 */ /* 0x001ea2000c1e1900 */
[----:B------:R-:W-:-:S05]  /*0140*/  IMAD.IADD R0, R9, 0x1, R0 ;  /* 0x0000000109007824 */ /* 0x000fca00078e0200 */
[----:B------:R-:W-:Y:S02]  /*0150*/  ISETP.GE.AND P0, PT, R0, UR7, PT ;  /* 0x0000000700007c0c */ /* 0x000fe4000bf06270 */
[----:B--2---:R-:W-:-:S04]  /*0160*/  IADD3 R11, P1, PT, R2, R11, RZ ;  /* 0x0000000b020b7210 */ /* 0x004fc80007f3e0ff */
[----:B------:R-:W-:-:S07]  /*0170*/  LEA.HI.X.SX32 R8, R2, R8, 0x1, P1 ;  /* 0x0000000802087211 */ /* 0x000fce00008f0eff */
[----:B------:R-:W-:Y:S05]  /*0180*/  @!P0 BRA `(.L_x_12) ;  /* 0xfffffffc00e48947 */ /* 0x000fea000383ffff */
.L_x_11:
[----:B0-----:R-:W-:Y:S05]  /*0190*/  BSYNC.RECONVERGENT B0 ;  /* 0x0000000000007941 */ /* 0x001fea0003800200 */
.L_x_10:
[----:B------:R-:W-:Y:S01]  /*01a0*/  MOV R2, R11 ;  /* 0x0000000b00027202 */ /* 0x000fe20000000f00 */
[----:B------:R-:W-:-:S05]  /*01b0*/  IMAD.MOV.U32 R3, RZ, RZ, R8 ;  /* 0x000000ffff037224 */ /* 0x000fca00078e0008 */
[----:B------:R-:W-:Y:S01]  /*01c0*/  REDG.E.ADD.64.STRONG.GPU desc[UR4][R4.64], R2 ;  /* 0x000000020400798e */ /* 0x000fe2000c12e504 */
[----:B------:R-:W-:Y:S05]  /*01d0*/  EXIT ;  /* 0x000000000000794d */ /* 0x000fea0003800000 */
.L_x_13:
        /* <DEDUP_REMOVED lines=10> */
.L_x_16:


//--------------------- .nv.shared._Z10reduceWarpPKiPyi --------------------------
	.section	.nv.shared._Z10reduceWarpPKiPyi,"aw",@nobits
	.sectionflags	@""
	.align	16
	.zero		1024


//--------------------- .nv.shared.reserved.0     --------------------------
	.section	.nv.shared.reserved.0,"aw",@nobits
	.weak		__nv_reservedSMEM_offset_0_alias
	.size		__nv_reservedSMEM_offset_0_alias, 0, 64
	.other		__nv_reservedSMEM_offset_0_alias,@"STO_CUDA_RESERVED_SHARED STV_DEFAULT"
__nv_reservedSMEM_offset_0_alias:
	.zero		0
	.zero		64


//--------------------- .nv.shared._Z12reduceSharedPKiPyi --------------------------
	.section	.nv.shared._Z12reduceSharedPKiPyi,"aw",@nobits
	.sectionflags	@""
	.align	16
	.zero		1024


//--------------------- .nv.shared._Z12reduceAtomicPKiPyi --------------------------
	.section	.nv.shared._Z12reduceAtomicPKiPyi,"aw",@nobits
	.sectionflags	@""
	.align	16
	.zero		1024


//--------------------- .nv.constant0._Z10reduceWarpPKiPyi --------------------------
	.section	.nv.constant0._Z10reduceWarpPKiPyi,"a",@progbits
	.sectionflags	@""
	.align	4
.nv.constant0._Z10reduceWarpPKiPyi:
	.zero		916


//--------------------- .nv.constant0._Z12reduceSharedPKiPyi --------------------------
	.section	.nv.constant0._Z12reduceSharedPKiPyi,"a",@progbits
	.sectionflags	@""
	.align	4
.nv.constant0._Z12reduceSharedPKiPyi:
	.zero		916


//--------------------- .nv.constant0._Z12reduceAtomicPKiPyi --------------------------
	.section	.nv.constant0._Z12reduceAtomicPKiPyi,"a",@progbits
	.sectionflags	@""
	.align	4
.nv.constant0._Z12reduceAtomicPKiPyi:
	.zero		916


//--------------------- SYMBOLS --------------------------

	.type		.nv.reservedSmem.offset0,@object
	.size		.nv.reservedSmem.offset0,0x4
	.type		.nv.reservedSmem.cap,@object
	.size		.nv.reservedSmem.cap,0x4
